//
// Generated by NVIDIA NVVM Compiler
//
// Compiler Build ID: CL-36424714
// Cuda compilation tools, release 13.0, V13.0.88
// Based on NVVM 20.0.0
//

.version 9.0
.target sm_100
.address_size 64

	// .globl	_Z14branchAndBoundiPiS_S_S_PPdS1_
.global .align 4 .b8 precalc_xorwow_matrix[102400];
.global .align 4 .b8 precalc_xorwow_offset_matrix[102400];
.global .align 4 .b8 mrg32k3aM1[2304];
.global .align 4 .b8 mrg32k3aM2[2304];
.global .align 4 .b8 mrg32k3aM1SubSeq[2016];
.global .align 4 .b8 mrg32k3aM2SubSeq[2016];
.global .align 4 .b8 mrg32k3aM1Seq[2304];
.global .align 4 .b8 mrg32k3aM2Seq[2304];
.const .align 8 .b8 __cr_lgamma_table[72];
// _ZZ14branchAndBoundiPiS_S_S_PPdS1_E6length has been demoted
// _ZZ14branchAndBoundiPiS_S_S_PPdS1_E11otherLength has been demoted
// _ZZ14branchAndBoundiPiS_S_S_PPdS1_E4done has been demoted
// _ZZ14branchAndBoundiPiS_S_S_PPdS1_E9tablelist has been demoted
// _ZZ14branchAndBoundiPiS_S_S_PPdS1_E14otherTablelist has been demoted

.visible .entry _Z14branchAndBoundiPiS_S_S_PPdS1_(
	.param .u32 _Z14branchAndBoundiPiS_S_S_PPdS1__param_0,
	.param .u64 .ptr .align 1 _Z14branchAndBoundiPiS_S_S_PPdS1__param_1,
	.param .u64 .ptr .align 1 _Z14branchAndBoundiPiS_S_S_PPdS1__param_2,
	.param .u64 .ptr .align 1 _Z14branchAndBoundiPiS_S_S_PPdS1__param_3,
	.param .u64 .ptr .align 1 _Z14branchAndBoundiPiS_S_S_PPdS1__param_4,
	.param .u64 .ptr .align 1 _Z14branchAndBoundiPiS_S_S_PPdS1__param_5,
	.param .u64 .ptr .align 1 _Z14branchAndBoundiPiS_S_S_PPdS1__param_6
)
{
	.reg .pred 	%p<21>;
	.reg .b32 	%r<26>;
	.reg .b64 	%rd<25>;
	// demoted variable
	.shared .align 8 .u64 _ZZ14branchAndBoundiPiS_S_S_PPdS1_E6length;
	// demoted variable
	.shared .align 8 .u64 _ZZ14branchAndBoundiPiS_S_S_PPdS1_E11otherLength;
	// demoted variable
	.shared .align 8 .u64 _ZZ14branchAndBoundiPiS_S_S_PPdS1_E4done;
	// demoted variable
	.shared .align 8 .u64 _ZZ14branchAndBoundiPiS_S_S_PPdS1_E9tablelist;
	// demoted variable
	.shared .align 8 .u64 _ZZ14branchAndBoundiPiS_S_S_PPdS1_E14otherTablelist;
	ld.param.u64 	%rd5, [_Z14branchAndBoundiPiS_S_S_PPdS1__param_1];
	ld.param.u64 	%rd6, [_Z14branchAndBoundiPiS_S_S_PPdS1__param_2];
	ld.param.u64 	%rd7, [_Z14branchAndBoundiPiS_S_S_PPdS1__param_3];
	ld.param.u64 	%rd8, [_Z14branchAndBoundiPiS_S_S_PPdS1__param_4];
	ld.param.u64 	%rd9, [_Z14branchAndBoundiPiS_S_S_PPdS1__param_5];
	ld.param.u64 	%rd10, [_Z14branchAndBoundiPiS_S_S_PPdS1__param_6];
	cvta.to.global.u64 	%rd1, %rd5;
	cvta.to.global.u64 	%rd2, %rd6;
	ld.global.u32 	%r1, [%rd2];
	setp.eq.s32 	%p1, %r1, 256;
	setp.eq.s64 	%p2, %rd7, 0;
	and.pred  	%p3, %p2, %p1;
	@%p3 bra 	$L__BB0_22;
	setp.eq.s64 	%p4, %rd8, 0;
	@%p4 bra 	$L__BB0_14;
	setp.eq.s64 	%p5, %rd7, 0;
	@%p5 bra 	$L__BB0_8;
$L__BB0_3:
	ld.global.u32 	%r2, [%rd1];
	setp.eq.s32 	%p6, %r2, 256;
	@%p6 bra 	$L__BB0_5;
	st.shared.u64 	[_ZZ14branchAndBoundiPiS_S_S_PPdS1_E4done], %rd5;
	st.shared.u64 	[_ZZ14branchAndBoundiPiS_S_S_PPdS1_E9tablelist], %rd9;
	st.shared.u64 	[_ZZ14branchAndBoundiPiS_S_S_PPdS1_E14otherTablelist], %rd10;
	st.shared.u64 	[_ZZ14branchAndBoundiPiS_S_S_PPdS1_E6length], %rd7;
	st.shared.u64 	[_ZZ14branchAndBoundiPiS_S_S_PPdS1_E11otherLength], %rd8;
	mov.b32 	%r3, 0;
	st.global.u32 	[%rd2], %r3;
	mov.u64 	%rd23, %rd1;
	bra.uni 	$L__BB0_6;
$L__BB0_5:
	st.shared.u64 	[_ZZ14branchAndBoundiPiS_S_S_PPdS1_E4done], %rd6;
	st.shared.u64 	[_ZZ14branchAndBoundiPiS_S_S_PPdS1_E9tablelist], %rd10;
	st.shared.u64 	[_ZZ14branchAndBoundiPiS_S_S_PPdS1_E14otherTablelist], %rd9;
	st.shared.u64 	[_ZZ14branchAndBoundiPiS_S_S_PPdS1_E6length], %rd8;
	st.shared.u64 	[_ZZ14branchAndBoundiPiS_S_S_PPdS1_E11otherLength], %rd7;
	mov.b32 	%r4, 0;
	st.global.u32 	[%rd1], %r4;
	mov.u64 	%rd23, %rd2;
$L__BB0_6:
	ld.global.u32 	%r5, [%rd23];
	setp.eq.s32 	%p7, %r5, 256;
	@%p7 bra 	$L__BB0_3;
$L__BB0_7:
	ld.shared.u64 	%rd11, [_ZZ14branchAndBoundiPiS_S_S_PPdS1_E6length];
	mov.b32 	%r6, 0;
	st.u32 	[%rd11], %r6;
	ld.shared.u64 	%rd12, [_ZZ14branchAndBoundiPiS_S_S_PPdS1_E4done];
	ld.u32 	%r7, [%rd12];
	setp.eq.s32 	%p8, %r7, 256;
	@%p8 bra 	$L__BB0_3;
	bra.uni 	$L__BB0_7;
$L__BB0_8:
	ld.global.u32 	%r8, [%rd1];
	setp.eq.s32 	%p9, %r8, 256;
	@%p9 bra 	$L__BB0_10;
	st.shared.u64 	[_ZZ14branchAndBoundiPiS_S_S_PPdS1_E4done], %rd5;
	st.shared.u64 	[_ZZ14branchAndBoundiPiS_S_S_PPdS1_E9tablelist], %rd9;
	st.shared.u64 	[_ZZ14branchAndBoundiPiS_S_S_PPdS1_E14otherTablelist], %rd10;
	mov.b64 	%rd13, 0;
	st.shared.u64 	[_ZZ14branchAndBoundiPiS_S_S_PPdS1_E6length], %rd13;
	st.shared.u64 	[_ZZ14branchAndBoundiPiS_S_S_PPdS1_E11otherLength], %rd8;
	mov.b32 	%r9, 0;
	st.global.u32 	[%rd2], %r9;
	mov.u64 	%rd24, %rd1;
	bra.uni 	$L__BB0_11;
$L__BB0_10:
	st.shared.u64 	[_ZZ14branchAndBoundiPiS_S_S_PPdS1_E4done], %rd6;
	st.shared.u64 	[_ZZ14branchAndBoundiPiS_S_S_PPdS1_E9tablelist], %rd10;
	st.shared.u64 	[_ZZ14branchAndBoundiPiS_S_S_PPdS1_E14otherTablelist], %rd9;
	st.shared.u64 	[_ZZ14branchAndBoundiPiS_S_S_PPdS1_E6length], %rd8;
	mov.b64 	%rd14, 0;
	st.shared.u64 	[_ZZ14branchAndBoundiPiS_S_S_PPdS1_E11otherLength], %rd14;
	mov.b32 	%r10, 0;
	st.global.u32 	[%rd1], %r10;
	mov.u64 	%rd24, %rd2;
$L__BB0_11:
	ld.global.u32 	%r11, [%rd24];
	setp.eq.s32 	%p10, %r11, 256;
	@%p10 bra 	$L__BB0_13;
$L__BB0_12:
	ld.shared.u64 	%rd15, [_ZZ14branchAndBoundiPiS_S_S_PPdS1_E6length];
	mov.b32 	%r12, 0;
	st.u32 	[%rd15], %r12;
	ld.shared.u64 	%rd16, [_ZZ14branchAndBoundiPiS_S_S_PPdS1_E4done];
	ld.u32 	%r13, [%rd16];
	setp.ne.s32 	%p11, %r13, 256;
	@%p11 bra 	$L__BB0_12;
$L__BB0_13:
	ld.global.u32 	%r14, [%rd2];
	setp.eq.s32 	%p12, %r14, 256;
	@%p12 bra 	$L__BB0_22;
	bra.uni 	$L__BB0_8;
$L__BB0_14:
	setp.eq.s64 	%p13, %rd7, 0;
	@%p13 bra 	$L__BB0_18;
$L__BB0_15:
	ld.global.u32 	%r15, [%rd1];
	setp.eq.s32 	%p14, %r15, 256;
	@%p14 bra 	$L__BB0_22;
	st.shared.u64 	[_ZZ14branchAndBoundiPiS_S_S_PPdS1_E4done], %rd5;
	st.shared.u64 	[_ZZ14branchAndBoundiPiS_S_S_PPdS1_E9tablelist], %rd9;
	st.shared.u64 	[_ZZ14branchAndBoundiPiS_S_S_PPdS1_E14otherTablelist], %rd10;
	st.shared.u64 	[_ZZ14branchAndBoundiPiS_S_S_PPdS1_E6length], %rd7;
	mov.b64 	%rd17, 0;
	st.shared.u64 	[_ZZ14branchAndBoundiPiS_S_S_PPdS1_E11otherLength], %rd17;
	mov.b32 	%r16, 0;
	st.global.u32 	[%rd2], %r16;
	ld.global.u32 	%r17, [%rd1];
	setp.eq.s32 	%p15, %r17, 256;
	@%p15 bra 	$L__BB0_15;
$L__BB0_17:
	ld.shared.u64 	%rd18, [_ZZ14branchAndBoundiPiS_S_S_PPdS1_E6length];
	mov.b32 	%r18, 0;
	st.u32 	[%rd18], %r18;
	ld.shared.u64 	%rd19, [_ZZ14branchAndBoundiPiS_S_S_PPdS1_E4done];
	ld.u32 	%r19, [%rd19];
	setp.eq.s32 	%p16, %r19, 256;
	@%p16 bra 	$L__BB0_15;
	bra.uni 	$L__BB0_17;
$L__BB0_18:
	ld.global.u32 	%r20, [%rd1];
	setp.eq.s32 	%p17, %r20, 256;
	@%p17 bra 	$L__BB0_22;
	st.shared.u64 	[_ZZ14branchAndBoundiPiS_S_S_PPdS1_E4done], %rd5;
	st.shared.u64 	[_ZZ14branchAndBoundiPiS_S_S_PPdS1_E9tablelist], %rd9;
	st.shared.u64 	[_ZZ14branchAndBoundiPiS_S_S_PPdS1_E14otherTablelist], %rd10;
	mov.b64 	%rd20, 0;
	st.shared.u64 	[_ZZ14branchAndBoundiPiS_S_S_PPdS1_E6length], %rd20;
	st.shared.u64 	[_ZZ14branchAndBoundiPiS_S_S_PPdS1_E11otherLength], %rd20;
	mov.b32 	%r21, 0;
	st.global.u32 	[%rd2], %r21;
	ld.global.u32 	%r22, [%rd1];
	setp.eq.s32 	%p18, %r22, 256;
	@%p18 bra 	$L__BB0_18;
$L__BB0_20:
	ld.shared.u64 	%rd21, [_ZZ14branchAndBoundiPiS_S_S_PPdS1_E6length];
	mov.b32 	%r23, 0;
	st.u32 	[%rd21], %r23;
	ld.shared.u64 	%rd22, [_ZZ14branchAndBoundiPiS_S_S_PPdS1_E4done];
	ld.u32 	%r24, [%rd22];
	setp.ne.s32 	%p19, %r24, 256;
	@%p19 bra 	$L__BB0_20;
	ld.global.u32 	%r25, [%rd2];
	setp.ne.s32 	%p20, %r25, 256;
	@%p20 bra 	$L__BB0_18;
$L__BB0_22:
	ret;

}


// ===== COMPILED SASS (sm_100) =====

	.target	sm_100

	.elftype	@"ET_EXEC"


//--------------------- .note.nv.tkinfo           --------------------------
	.section	.note.nv.tkinfo,"",@"SHT_NOTE"
	.sectionflags	@"SHF_NOTE_NV_TKINFO"
	.tkinfo
        /*0018*/ 	.word	0x00000002
        /*0030*/ 	.string	""
        /*0030*/ 	.string	"ptxas"
        /*0030*/ 	.string	"Cuda compilation tools, release 13.0, V13.0.88"
        /*0030*/ 	.string	"Build cuda_13.0.r13.0/compiler.36424714_0"
        /*0030*/ 	.string	"-arch sm_100 -m 64 "



//--------------------- .note.nv.cuinfo           --------------------------
	.section	.note.nv.cuinfo,"",@"SHT_NOTE"
	.sectionflags	@"SHF_NOTE_NV_CUINFO"
        /*0018*/ 	.short	0x0002
        /*001a*/ 	.short	0x0064
        /*001c*/ 	.short	0x0082
	.zero		2


//--------------------- .nv.info                  --------------------------
	.section	.nv.info,"",@"SHT_CUDA_INFO"
	.align	4


	//----- nvinfo : EIATTR_REGCOUNT
	.align		4
        /*0000*/ 	.byte	0x04, 0x2f
        /*0002*/ 	.short	(.L_10 - .L_9)
	.align		4
.L_9:
        /*0004*/ 	.word	index@(_Z14branchAndBoundiPiS_S_S_PPdS1_)
        /*0008*/ 	.word	0x00000012


	//----- nvinfo : EIATTR_FRAME_SIZE
	.align		4
.L_10:
        /*000c*/ 	.byte	0x04, 0x11
        /*000e*/ 	.short	(.L_12 - .L_11)
	.align		4
.L_11:
        /*0010*/ 	.word	index@(_Z14branchAndBoundiPiS_S_S_PPdS1_)
        /*0014*/ 	.word	0x00000000


	//----- nvinfo : EIATTR_MIN_STACK_SIZE
	.align		4
.L_12:
        /*0018*/ 	.byte	0x04, 0x12
        /*001a*/ 	.short	(.L_14 - .L_13)
	.align		4
.L_13:
        /*001c*/ 	.word	index@(_Z14branchAndBoundiPiS_S_S_PPdS1_)
        /*0020*/ 	.word	0x00000000
.L_14:


//--------------------- .nv.compat                --------------------------
	.section	.nv.compat,"",@"SHT_CUDA_COMPAT_INFO"
	.align	4
        /*0000*/ 	.byte	0x02, 0x09, 0x00, 0x00, 0x02, 0x02, 0x01, 0x00, 0x02, 0x05, 0x05, 0x00, 0x03, 0x07, 0x01, 0x01
        /*0010*/ 	.byte	0x02, 0x03, 0x00, 0x00, 0x02, 0x06, 0x01, 0x00, 0x04, 0x0b, 0x08, 0x00, 0x09, 0x00, 0x00, 0x00
        /*0020*/ 	.byte	0x00, 0x00, 0x00, 0x00


//--------------------- .nv.info._Z14branchAndBoundiPiS_S_S_PPdS1_ --------------------------
	.section	.nv.info._Z14branchAndBoundiPiS_S_S_PPdS1_,"",@"SHT_CUDA_INFO"
	.sectionflags	@""
	.align	4


	//----- nvinfo : EIATTR_CUDA_API_VERSION
	.align		4
        /*0000*/ 	.byte	0x04, 0x37
        /*0002*/ 	.short	(.L_16 - .L_15)
.L_15:
        /*0004*/ 	.word	0x00000082


	//----- nvinfo : EIATTR_KPARAM_INFO
	.align		4
.L_16:
        /*0008*/ 	.byte	0x04, 0x17
        /*000a*/ 	.short	(.L_18 - .L_17)
.L_17:
        /*000c*/ 	.word	0x00000000
        /*0010*/ 	.short	0x0006
        /*0012*/ 	.short	0x0030
        /*0014*/ 	.byte	0x00, 0xf5, 0x21, 0x00


	//----- nvinfo : EIATTR_KPARAM_INFO
	.align		4
.L_18:
        /*0018*/ 	.byte	0x04, 0x17
        /*001a*/ 	.short	(.L_20 - .L_19)
.L_19:
        /*001c*/ 	.word	0x00000000
        /*0020*/ 	.short	0x0005
        /*0022*/ 	.short	0x0028
        /*0024*/ 	.byte	0x00, 0xf5, 0x21, 0x00


	//----- nvinfo : EIATTR_KPARAM_INFO
	.align		4
.L_20:
        /*0028*/ 	.byte	0x04, 0x17
        /*002a*/ 	.short	(.L_22 - .L_21)
.L_21:
        /*002c*/ 	.word	0x00000000
        /*0030*/ 	.short	0x0004
        /*0032*/ 	.short	0x0020
        /*0034*/ 	.byte	0x00, 0xf5, 0x21, 0x00


	//----- nvinfo : EIATTR_KPARAM_INFO
	.align		4
.L_22:
        /*0038*/ 	.byte	0x04, 0x17
        /*003a*/ 	.short	(.L_24 - .L_23)
.L_23:
        /*003c*/ 	.word	0x00000000
        /*0040*/ 	.short	0x0003
        /*0042*/ 	.short	0x0018
        /*0044*/ 	.byte	0x00, 0xf5, 0x21, 0x00


	//----- nvinfo : EIATTR_KPARAM_INFO
	.align		4
.L_24:
        /*0048*/ 	.byte	0x04, 0x17
        /*004a*/ 	.short	(.L_26 - .L_25)
.L_25:
        /*004c*/ 	.word	0x00000000
        /*0050*/ 	.short	0x0002
        /*0052*/ 	.short	0x0010
        /*0054*/ 	.byte	0x00, 0xf5, 0x21, 0x00


	//----- nvinfo : EIATTR_KPARAM_INFO
	.align		4
.L_26:
        /*0058*/ 	.byte	0x04, 0x17
        /*005a*/ 	.short	(.L_28 - .L_27)
.L_27:
        /*005c*/ 	.word	0x00000000
        /*0060*/ 	.short	0x0001
        /*0062*/ 	.short	0x0008
        /*0064*/ 	.byte	0x00, 0xf5, 0x21, 0x00


	//----- nvinfo : EIATTR_KPARAM_INFO
	.align		4
.L_28:
        /*0068*/ 	.byte	0x04, 0x17
        /*006a*/ 	.short	(.L_30 - .L_29)
.L_29:
        /*006c*/ 	.word	0x00000000
        /*0070*/ 	.short	0x0000
        /*0072*/ 	.short	0x0000
        /*0074*/ 	.byte	0x00, 0xf0, 0x11, 0x00


	//----- nvinfo : EIATTR_SPARSE_MMA_MASK
	.align		4
.L_30:
        /*0078*/ 	.byte	0x03, 0x50
        /*007a*/ 	.short	0x0000


	//----- nvinfo : EIATTR_MAXREG_COUNT
	.align		4
        /*007c*/ 	.byte	0x03, 0x1b
        /*007e*/ 	.short	0x00ff


	//----- nvinfo : EIATTR_MERCURY_ISA_VERSION
	.align		4
        /*0080*/ 	.byte	0x03, 0x5f
        /*0082*/ 	.short	0x0101


	//----- nvinfo : EIATTR_VRC_CTA_INIT_COUNT
	.align		4
        /*0084*/ 	.byte	0x02, 0x4a
	.zero		1
	.zero		1


	//----- nvinfo : EIATTR_EXIT_INSTR_OFFSETS
	.align		4
        /*0088*/ 	.byte	0x04, 0x1c
        /*008a*/ 	.short	(.L_32 - .L_31)


	//   ....[0]....
.L_31:
        /*008c*/ 	.word	0x00000080


	//   ....[1]....
        /*0090*/ 	.word	0x000006e0


	//   ....[2]....
        /*0094*/ 	.word	0x00000760


	//   ....[3]....
        /*0098*/ 	.word	0x00000940


	//   ....[4]....
        /*009c*/ 	.word	0x00000ac0


	//----- nvinfo : EIATTR_CBANK_PARAM_SIZE
	.align		4
.L_32:
        /*00a0*/ 	.byte	0x03, 0x19
        /*00a2*/ 	.short	0x0038


	//----- nvinfo : EIATTR_PARAM_CBANK
	.align		4
        /*00a4*/ 	.byte	0x04, 0x0a
        /*00a6*/ 	.short	(.L_34 - .L_33)
	.align		4
.L_33:
        /*00a8*/ 	.word	index@(.nv.constant0._Z14branchAndBoundiPiS_S_S_PPdS1_)
        /*00ac*/ 	.short	0x0380
        /*00ae*/ 	.short	0x0038


	//----- nvinfo : EIATTR_SW_WAR
	.align		4
.L_34:
        /*00b0*/ 	.byte	0x04, 0x36
        /*00b2*/ 	.short	(.L_36 - .L_35)
.L_35:
        /*00b4*/ 	.word	0x00000008
.L_36:


//--------------------- .nv.callgraph             --------------------------
	.section	.nv.callgraph,"",@"SHT_CUDA_CALLGRAPH"
	.align	4
	.sectionentsize	8
	.align		4
        /*0000*/ 	.word	0x00000000
	.align		4
        /*0004*/ 	.word	0xffffffff
	.align		4
        /*0008*/ 	.word	0x00000000
	.align		4
        /*000c*/ 	.word	0xfffffffe
	.align		4
        /*0010*/ 	.word	0x00000000
	.align		4
        /*0014*/ 	.word	0xfffffffd
	.align		4
        /*0018*/ 	.word	0x00000000
	.align		4
        /*001c*/ 	.word	0xfffffffc


//--------------------- .nv.constant4             --------------------------
	.section	.nv.constant4,"a",@progbits
	.align	8
	.align		8
.nv.constant4:
        /*0000*/ 	.dword	precalc_xorwow_matrix
	.align		8
        /*0008*/ 	.dword	precalc_xorwow_offset_matrix
	.align		8
        /*0010*/ 	.dword	mrg32k3aM1
	.align		8
        /*0018*/ 	.dword	mrg32k3aM2
	.align		8
        /*0020*/ 	.dword	mrg32k3aM1SubSeq
	.align		8
        /*0028*/ 	.dword	mrg32k3aM2SubSeq
	.align		8
        /*0030*/ 	.dword	mrg32k3aM1Seq
	.align		8
        /*0038*/ 	.dword	mrg32k3aM2Seq


//--------------------- .nv.constant3             --------------------------
	.section	.nv.constant3,"a",@progbits
	.align	8
.nv.constant3:
	.type		__cr_lgamma_table,@object
	.size		__cr_lgamma_table,(.L_8 - __cr_lgamma_table)
__cr_lgamma_table:
        /*0000*/ 	.byte	0x00, 0x00, 0x00, 0x00, 0x00, 0x00, 0x00, 0x00, 0x00, 0x00, 0x00, 0x00, 0x00, 0x00, 0x00, 0x00
        /*0010*/ 	.byte	0xef, 0x39, 0xfa, 0xfe, 0x42, 0x2e, 0xe6, 0x3f, 0x02, 0x20, 0x2a, 0xfa, 0x0b, 0xab, 0xfc, 0x3f
        /*0020*/ 	.byte	0xf9, 0x2c, 0x92, 0x7c, 0xa7, 0x6c, 0x09, 0x40, 0xc9, 0x79, 0x44, 0x3c, 0x64, 0x26, 0x13, 0x40
        /*0030*/ 	.byte	0xca, 0x01, 0xcf, 0x3a, 0x27, 0x51, 0x1a, 0x40, 0x30, 0xcc, 0x2d, 0xf3, 0xe1, 0x0c, 0x21, 0x40
        /*0040*/ 	.byte	0x0d, 0xb7, 0xfc, 0x82, 0x8e, 0x35, 0x25, 0x40
.L_8:


//--------------------- .text._Z14branchAndBoundiPiS_S_S_PPdS1_ --------------------------
	.section	.text._Z14branchAndBoundiPiS_S_S_PPdS1_,"ax",@progbits
	.align	128
        .global         _Z14branchAndBoundiPiS_S_S_PPdS1_
        .type           _Z14branchAndBoundiPiS_S_S_PPdS1_,@function
        .size           _Z14branchAndBoundiPiS_S_S_PPdS1_,(.L_x_15 - _Z14branchAndBoundiPiS_S_S_PPdS1_)
        .other          _Z14branchAndBoundiPiS_S_S_PPdS1_,@"STO_CUDA_ENTRY STV_DEFAULT"
_Z14branchAndBoundiPiS_S_S_PPdS1_:
.text._Z14branchAndBoundiPiS_S_S_PPdS1_:
[----:B------:R-:W-:Y:S08]  /*0000*/  LDC R1, c[0x0][0x37c] ;  /* 0x0000df00ff017b82 */ /* 0x000ff00000000800 */
[----:B------:R-:W0:Y:S01]  /*0010*/  LDC.64 R2, c[0x0][0x390] ;  /* 0x0000e400ff027b82 */ /* 0x000e220000000a00 */
[----:B------:R-:W0:Y:S01]  /*0020*/  LDCU.64 UR6, c[0x0][0x358] ;  /* 0x00006b00ff0677ac */ /* 0x000e220008000a00 */
[----:B------:R-:W1:Y:S01]  /*0030*/  LDCU.64 UR4, c[0x0][0x398] ;  /* 0x00007300ff0477ac */ /* 0x000e620008000a00 */
[----:B0-----:R-:W2:Y:S01]  /*0040*/  LDG.E R2, desc[UR6][R2.64] ;  /* 0x0000000602027981 */ /* 0x001ea2000c1e1900 */
[----:B-1----:R-:W-:-:S04]  /*0050*/  ISETP.EQ.U32.AND P0, PT, RZ, UR4, PT ;  /* 0x00000004ff007c0c */ /* 0x002fc8000bf02070 */
[----:B------:R-:W-:Y:S02]  /*0060*/  ISETP.EQ.AND.EX P0, PT, RZ, UR5, PT, P0 ;  /* 0x00000005ff007c0c */ /* 0x000fe4000bf02300 */
[----:B--2---:R-:W-:-:S13]  /*0070*/  ISETP.NE.AND P1, PT, R2, 0x100, PT ;  /* 0x000001000200780c */ /* 0x004fda0003f25270 */
[----:B------:R-:W-:Y:S05]  /*0080*/  @!P1 EXIT P0 ;  /* 0x000000000000994d */ /* 0x000fea0000000000 */
[----:B------:R-:W0:Y:S02]  /*0090*/  LDCU.64 UR8, c[0x0][0x3a0] ;  /* 0x00007400ff0877ac */ /* 0x000e240008000a00 */
[----:B0-----:R-:W-:-:S04]  /*00a0*/  UISETP.NE.U32.AND UP0, UPT, UR8, URZ, UPT ;  /* 0x000000ff0800728c */ /* 0x001fc8000bf05070 */
[----:B------:R-:W-:-:S09]  /*00b0*/  UISETP.NE.AND.EX UP0, UPT, UR9, URZ, UPT, UP0 ;  /* 0x000000ff0900728c */ /* 0x000fd2000bf05300 */
[----:B------:R-:W-:Y:S05]  /*00c0*/  BRA.U !UP0, `(.L_x_0) ;  /* 0x00000005088c7547 */ /* 0x000fea000b800000 */
[----:B------:R-:W-:-:S04]  /*00d0*/  UISETP.NE.U32.AND UP0, UPT, UR4, URZ, UPT ;  /* 0x000000ff0400728c */ /* 0x000fc8000bf05070 */
[----:B------:R-:W-:-:S09]  /*00e0*/  UISETP.NE.AND.EX UP0, UPT, UR5, URZ, UPT, UP0 ;  /* 0x000000ff0500728c */ /* 0x000fd2000bf05300 */
[----:B------:R-:W-:Y:S05]  /*00f0*/  BRA.U !UP0, `(.L_x_1) ;  /* 0x0000000108c07547 */ /* 0x000fea000b800000 */
.L_x_4:
[----:B------:R-:W0:Y:S02]  /*0100*/  LDC.64 R2, c[0x0][0x388] ;  /* 0x0000e200ff027b82 */ /* 0x000e240000000a00 */
[----:B0-----:R-:W2:Y:S02]  /*0110*/  LDG.E R0, desc[UR6][R2.64] ;  /* 0x0000000602007981 */ /* 0x001ea4000c1e1900 */
[----:B--2---:R-:W-:-:S13]  /*0120*/  ISETP.NE.AND P0, PT, R0, 0x100, PT ;  /* 0x000001000000780c */ /* 0x004fda0003f05270 */
[----:B------:R-:W-:Y:S05]  /*0130*/  @!P0 BRA `(.L_x_2) ;  /* 0x00000000003c8947 */ /* 0x000fea0003800000 */
[----:B------:R-:W0:Y:S01]  /*0140*/  LDC.64 R12, c[0x0][0x390] ;  /* 0x0000e400ff0c7b82 */ /* 0x000e220000000a00 */
[----:B------:R-:W-:-:S07]  /*0150*/  UMOV UR4, 0x400 ;  /* 0x0000040000047882 */ /* 0x000fce0000000000 */
[----:B------:R-:W1:Y:S08]  /*0160*/  S2UR UR5, SR_CgaCtaId ;  /* 0x00000000000579c3 */ /* 0x000e700000008800 */
[----:B------:R-:W2:Y:S08]  /*0170*/  LDC.64 R2, c[0x0][0x3b0] ;  /* 0x0000ec00ff027b82 */ /* 0x000eb00000000a00 */
[----:B------:R-:W3:Y:S01]  /*0180*/  LDC.64 R4, c[0x0][0x388] ;  /* 0x0000e200ff047b82 */ /* 0x000ee20000000a00 */
[----:B0-----:R0:W-:Y:S07]  /*0190*/  STG.E desc[UR6][R12.64], RZ ;  /* 0x000000ff0c007986 */ /* 0x0011ee000c101906 */
[----:B------:R-:W3:Y:S01]  /*01a0*/  LDC.64 R6, c[0x0][0x3a8] ;  /* 0x0000ea00ff067b82 */ /* 0x000ee20000000a00 */
[----:B-1----:R-:W-:-:S07]  /*01b0*/  ULEA UR4, UR5, UR4, 0x18 ;  /* 0x0000000405047291 */ /* 0x002fce000f8ec0ff */
[----:B------:R-:W1:Y:S02]  /*01c0*/  LDC.64 R10, c[0x0][0x3a0] ;  /* 0x0000e800ff0a7b82 */ /* 0x000e640000000a00 */
[----:B--2---:R0:W-:Y:S06]  /*01d0*/  STS.64 [UR4+0x20], R2 ;  /* 0x00002002ff007988 */ /* 0x0041ec0008000a04 */
[----:B------:R-:W1:Y:S01]  /*01e0*/  LDC.64 R8, c[0x0][0x398] ;  /* 0x0000e600ff087b82 */ /* 0x000e620000000a00 */
[----:B---3--:R0:W-:Y:S04]  /*01f0*/  STS.128 [UR4+0x10], R4 ;  /* 0x00001004ff007988 */ /* 0x0081e80008000c04 */
[----:B-1----:R0:W-:Y:S01]  /*0200*/  STS.128 [UR4], R8 ;  /* 0x00000008ff007988 */ /* 0x0021e20008000c04 */
[----:B------:R-:W1:Y:S01]  /*0210*/  LDCU.64 UR4, c[0x0][0x388] ;  /* 0x00007100ff0477ac */ /* 0x000e620008000a00 */
[----:B------:R-:W-:Y:S05]  /*0220*/  BRA `(.L_x_3) ;  /* 0x0000000000387947 */ /* 0x000fea0003800000 */
.L_x_2:
[----:B------:R-:W0:Y:S01]  /*0230*/  S2UR UR5, SR_CgaCtaId ;  /* 0x00000000000579c3 */ /* 0x000e220000008800 */
[----:B------:R2:W-:Y:S01]  /*0240*/  STG.E desc[UR6][R2.64], RZ ;  /* 0x000000ff02007986 */ /* 0x0005e2000c101906 */
[----:B------:R-:W-:-:S06]  /*0250*/  UMOV UR4, 0x400 ;  /* 0x0000040000047882 */ /* 0x000fcc0000000000 */
[----:B------:R-:W1:Y:S08]  /*0260*/  LDC.64 R12, c[0x0][0x3a8] ;  /* 0x0000ea00ff0c7b82 */ /* 0x000e700000000a00 */
[----:B------:R-:W3:Y:S08]  /*0270*/  LDC.64 R4, c[0x0][0x390] ;  /* 0x0000e400ff047b82 */ /* 0x000ef00000000a00 */
[----:B------:R-:W3:Y:S01]  /*0280*/  LDC.64 R6, c[0x0][0x3b0] ;  /* 0x0000ec00ff067b82 */ /* 0x000ee20000000a00 */
[----:B0-----:R-:W-:-:S07]  /*0290*/  ULEA UR4, UR5, UR4, 0x18 ;  /* 0x0000000405047291 */ /* 0x001fce000f8ec0ff */
[----:B------:R-:W0:Y:S02]  /*02a0*/  LDC.64 R10, c[0x0][0x398] ;  /* 0x0000e600ff0a7b82 */ /* 0x000e240000000a00 */
[----:B-1----:R2:W-:Y:S06]  /*02b0*/  STS.64 [UR4+0x20], R12 ;  /* 0x0000200cff007988 */ /* 0x0025ec0008000a04 */
[----:B------:R-:W0:Y:S01]  /*02c0*/  LDC.64 R8, c[0x0][0x3a0] ;  /* 0x0000e800ff087b82 */ /* 0x000e220000000a00 */
[----:B---3--:R2:W-:Y:S04]  /*02d0*/  STS.128 [UR4+0x10], R4 ;  /* 0x00001004ff007988 */ /* 0x0085e80008000c04 */
[----:B0-----:R2:W-:Y:S01]  /*02e0*/  STS.128 [UR4], R8 ;  /* 0x00000008ff007988 */ /* 0x0015e20008000c04 */
[----:B------:R-:W3:Y:S01]  /*02f0*/  LDCU.64 UR4, c[0x0][0x390] ;  /* 0x00007200ff0477ac */ /* 0x000ee20008000a00 */
[----:B------:R-:W-:Y:S01]  /*0300*/  NOP ;  /* 0x0000000000007918 */ /* 0x000fe20000000000 */
.L_x_3:
[----:B0123--:R-:W-:Y:S02]  /*0310*/  IMAD.U32 R2, RZ, RZ, UR4 ;  /* 0x00000004ff027e24 */ /* 0x00ffe4000f8e00ff */
[----:B------:R-:W-:-:S05]  /*0320*/  IMAD.U32 R3, RZ, RZ, UR5 ;  /* 0x00000005ff037e24 */ /* 0x000fca000f8e00ff */
[----:B------:R-:W2:Y:S02]  /*0330*/  LDG.E R2, desc[UR6][R2.64] ;  /* 0x0000000602027981 */ /* 0x000ea4000c1e1900 */
[----:B--2---:R-:W-:-:S13]  /*0340*/  ISETP.NE.AND P0, PT, R2, 0x100, PT ;  /* 0x000001000200780c */ /* 0x004fda0003f05270 */
[----:B------:R-:W-:Y:S05]  /*0350*/  @!P0 BRA `(.L_x_4) ;  /* 0xfffffffc00688947 */ /* 0x000fea000383ffff */
[----:B------:R-:W0:Y:S01]  /*0360*/  S2UR UR5, SR_CgaCtaId ;  /* 0x00000000000579c3 */ /* 0x000e220000008800 */
[----:B------:R-:W-:Y:S02]  /*0370*/  UMOV UR4, 0x400 ;  /* 0x0000040000047882 */ /* 0x000fe40000000000 */
[----:B0-----:R-:W-:-:S12]  /*0380*/  ULEA UR4, UR5, UR4, 0x18 ;  /* 0x0000000405047291 */ /* 0x001fd8000f8ec0ff */
.L_x_5:
[----:B------:R-:W0:Y:S04]  /*0390*/  LDS.64 R2, [UR4] ;  /* 0x00000004ff027984 */ /* 0x000e280008000a00 */
[----:B0-----:R-:W-:Y:S04]  /*03a0*/  ST.E desc[UR6][R2.64], RZ ;  /* 0x000000ff02007985 */ /* 0x001fe8000c101906 */
[----:B------:R-:W0:Y:S04]  /*03b0*/  LDS.64 R4, [UR4+0x10] ;  /* 0x00001004ff047984 */ /* 0x000e280008000a00 */
[----:B0-----:R-:W2:Y:S02]  /*03c0*/  LD.E R4, desc[UR6][R4.64] ;  /* 0x0000000604047980 */ /* 0x001ea4000c101900 */
[----:B--2---:R-:W-:-:S13]  /*03d0*/  ISETP.NE.AND P0, PT, R4, 0x100, PT ;  /* 0x000001000400780c */ /* 0x004fda0003f05270 */
[----:B------:R-:W-:Y:S05]  /*03e0*/  @P0 BRA `(.L_x_5) ;  /* 0xfffffffc00e80947 */ /* 0x000fea000383ffff */
[----:B------:R-:W-:Y:S05]  /*03f0*/  BRA `(.L_x_4) ;  /* 0xfffffffc00407947 */ /* 0x000fea000383ffff */
.L_x_1:
[----:B------:R-:W0:Y:S02]  /*0400*/  LDC.64 R2, c[0x0][0x388] ;  /* 0x0000e200ff027b82 */ /* 0x000e240000000a00 */
[----:B0-----:R-:W2:Y:S02]  /*0410*/  LDG.E R0, desc[UR6][R2.64] ;  /* 0x0000000602007981 */ /* 0x001ea4000c1e1900 */
[----:B--2---:R-:W-:-:S13]  /*0420*/  ISETP.NE.AND P0, PT, R0, 0x100, PT ;  /* 0x000001000000780c */ /* 0x004fda0003f05270 */
[----:B------:R-:W-:Y:S05]  /*0430*/  @!P0 BRA `(.L_x_6) ;  /* 0x00000000003c8947 */ /* 0x000fea0003800000 */
[----:B------:R-:W0:Y:S01]  /*0440*/  S2UR UR5, SR_CgaCtaId ;  /* 0x00000000000579c3 */ /* 0x000e220000008800 */
[----:B------:R-:W-:Y:S01]  /*0450*/  UMOV UR4, 0x400 ;  /* 0x0000040000047882 */ /* 0x000fe20000000000 */
[----:B------:R-:W-:Y:S01]  /*0460*/  CS2R R8, SRZ ;  /* 0x0000000000087805 */ /* 0x000fe2000001ff00 */
[----:B------:R-:W1:Y:S05]  /*0470*/  LDCU.64 UR8, c[0x0][0x388] ;  /* 0x00007100ff0877ac */ /* 0x000e6a0008000a00 */
[----:B------:R-:W2:Y:S08]  /*0480*/  LDC.64 R4, c[0x0][0x388] ;  /* 0x0000e200ff047b82 */ /* 0x000eb00000000a00 */
[----:B------:R-:W2:Y:S08]  /*0490*/  LDC.64 R6, c[0x0][0x3a8] ;  /* 0x0000ea00ff067b82 */ /* 0x000eb00000000a00 */
[----:B------:R-:W3:Y:S01]  /*04a0*/  LDC.64 R10, c[0x0][0x3a0] ;  /* 0x0000e800ff0a7b82 */ /* 0x000ee20000000a00 */
[----:B0-----:R-:W-:-:S07]  /*04b0*/  ULEA UR4, UR5, UR4, 0x18 ;  /* 0x0000000405047291 */ /* 0x001fce000f8ec0ff */
[----:B------:R-:W0:Y:S08]  /*04c0*/  LDC.64 R2, c[0x0][0x3b0] ;  /* 0x0000ec00ff027b82 */ /* 0x000e300000000a00 */
[----:B------:R-:W4:Y:S01]  /*04d0*/  LDC.64 R12, c[0x0][0x390] ;  /* 0x0000e400ff0c7b82 */ /* 0x000f220000000a00 */
[----:B--2---:R2:W-:Y:S04]  /*04e0*/  STS.128 [UR4+0x10], R4 ;  /* 0x00001004ff007988 */ /* 0x0045e80008000c04 */
[----:B---3--:R2:W-:Y:S04]  /*04f0*/  STS.128 [UR4], R8 ;  /* 0x00000008ff007988 */ /* 0x0085e80008000c04 */
[----:B0-----:R2:W-:Y:S04]  /*0500*/  STS.64 [UR4+0x20], R2 ;  /* 0x00002002ff007988 */ /* 0x0015e80008000a04 */
[----:B----4-:R2:W-:Y:S01]  /*0510*/  STG.E desc[UR6][R12.64], RZ ;  /* 0x000000ff0c007986 */ /* 0x0105e2000c101906 */
[----:B-1----:R-:W-:Y:S05]  /*0520*/  BRA `(.L_x_7) ;  /* 0x0000000000347947 */ /* 0x002fea0003800000 */
.L_x_6:
[----:B------:R-:W0:Y:S01]  /*0530*/  S2UR UR5, SR_CgaCtaId ;  /* 0x00000000000579c3 */ /* 0x000e220000008800 */
[----:B------:R-:W-:Y:S01]  /*0540*/  UMOV UR4, 0x400 ;  /* 0x0000040000047882 */ /* 0x000fe20000000000 */
[----:B------:R-:W-:Y:S01]  /*0550*/  CS2R R10, SRZ ;  /* 0x00000000000a7805 */ /* 0x000fe2000001ff00 */
[----:B------:R1:W-:Y:S01]  /*0560*/  STG.E desc[UR6][R2.64], RZ ;  /* 0x000000ff02007986 */ /* 0x0003e2000c101906 */
[----:B------:R-:W3:Y:S04]  /*0570*/  LDCU.64 UR8, c[0x0][0x390] ;  /* 0x00007200ff0877ac */ /* 0x000ee80008000a00 */
[----:B------:R-:W2:Y:S08]  /*0580*/  LDC.64 R4, c[0x0][0x390] ;  /* 0x0000e400ff047b82 */ /* 0x000eb00000000a00 */
[----:B------:R-:W2:Y:S08]  /*0590*/  LDC.64 R6, c[0x0][0x3b0] ;  /* 0x0000ec00ff067b82 */ /* 0x000eb00000000a00 */
[----:B------:R-:W4:Y:S01]  /*05a0*/  LDC.64 R8, c[0x0][0x3a0] ;  /* 0x0000e800ff087b82 */ /* 0x000f220000000a00 */
[----:B0-----:R-:W-:-:S07]  /*05b0*/  ULEA UR4, UR5, UR4, 0x18 ;  /* 0x0000000405047291 */ /* 0x001fce000f8ec0ff */
[----:B------:R-:W0:Y:S02]  /*05c0*/  LDC.64 R12, c[0x0][0x3a8] ;  /* 0x0000ea00ff0c7b82 */ /* 0x000e240000000a00 */
[----:B--2---:R1:W-:Y:S04]  /*05d0*/  STS.128 [UR4+0x10], R4 ;  /* 0x00001004ff007988 */ /* 0x0043e80008000c04 */
[----:B----4-:R1:W-:Y:S04]  /*05e0*/  STS.128 [UR4], R8 ;  /* 0x00000008ff007988 */ /* 0x0103e80008000c04 */
[----:B0--3--:R1:W-:Y:S02]  /*05f0*/  STS.64 [UR4+0x20], R12 ;  /* 0x0000200cff007988 */ /* 0x0093e40008000a04 */
.L_x_7:
[----:B-12---:R-:W-:Y:S02]  /*0600*/  IMAD.U32 R2, RZ, RZ, UR8 ;  /* 0x00000008ff027e24 */ /* 0x006fe4000f8e00ff */
[----:B------:R-:W-:-:S05]  /*0610*/  IMAD.U32 R3, RZ, RZ, UR9 ;  /* 0x00000009ff037e24 */ /* 0x000fca000f8e00ff */
[----:B------:R-:W2:Y:S01]  /*0620*/  LDG.E R2, desc[UR6][R2.64] ;  /* 0x0000000602027981 */ /* 0x000ea2000c1e1900 */
[----:B------:R-:W0:Y:S01]  /*0630*/  LDC.64 R6, c[0x0][0x390] ;  /* 0x0000e400ff067b82 */ /* 0x000e220000000a00 */
[----:B--2---:R-:W-:-:S13]  /*0640*/  ISETP.NE.AND P0, PT, R2, 0x100, PT ;  /* 0x000001000200780c */ /* 0x004fda0003f05270 */
[----:B0-----:R-:W-:Y:S05]  /*0650*/  @!P0 BRA `(.L_x_8) ;  /* 0x0000000000188947 */ /* 0x001fea0003800000 */
.L_x_9:
[----:B------:R-:W0:Y:S04]  /*0660*/  LDS.64 R2, [UR4] ;  /* 0x00000004ff027984 */ /* 0x000e280008000a00 */
[----:B0-----:R-:W-:Y:S04]  /*0670*/  ST.E desc[UR6][R2.64], RZ ;  /* 0x000000ff02007985 */ /* 0x001fe8000c101906 */
[----:B------:R-:W0:Y:S04]  /*0680*/  LDS.64 R4, [UR4+0x10] ;  /* 0x00001004ff047984 */ /* 0x000e280008000a00 */
[----:B0-----:R-:W2:Y:S02]  /*0690*/  LD.E R4, desc[UR6][R4.64] ;  /* 0x0000000604047980 */ /* 0x001ea4000c101900 */
[----:B--2---:R-:W-:-:S13]  /*06a0*/  ISETP.NE.AND P0, PT, R4, 0x100, PT ;  /* 0x000001000400780c */ /* 0x004fda0003f05270 */
[----:B------:R-:W-:Y:S05]  /*06b0*/  @P0 BRA `(.L_x_9) ;  /* 0xfffffffc00e80947 */ /* 0x000fea000383ffff */
.L_x_8:
[----:B------:R-:W2:Y:S02]  /*06c0*/  LDG.E R6, desc[UR6][R6.64] ;  /* 0x0000000606067981 */ /* 0x000ea4000c1e1900 */
[----:B--2---:R-:W-:-:S13]  /*06d0*/  ISETP.NE.AND P0, PT, R6, 0x100, PT ;  /* 0x000001000600780c */ /* 0x004fda0003f05270 */
[----:B------:R-:W-:Y:S05]  /*06e0*/  @!P0 EXIT ;  /* 0x000000000000894d */ /* 0x000fea0003800000 */
[----:B------:R-:W-:Y:S05]  /*06f0*/  BRA `(.L_x_1) ;  /* 0xfffffffc00407947 */ /* 0x000fea000383ffff */
.L_x_0:
[----:B------:R-:W-:-:S04]  /*0700*/  UISETP.NE.U32.AND UP0, UPT, UR4, URZ, UPT ;  /* 0x000000ff0400728c */ /* 0x000fc8000bf05070 */
[----:B------:R-:W-:-:S09]  /*0710*/  UISETP.NE.AND.EX UP0, UPT, UR5, URZ, UPT, UP0 ;  /* 0x000000ff0500728c */ /* 0x000fd2000bf05300 */
[----:B------:R-:W-:Y:S05]  /*0720*/  BRA.U !UP0, `(.L_x_10) ;  /* 0x0000000108787547 */ /* 0x000fea000b800000 */
.L_x_11:
[----:B------:R-:W0:Y:S02]  /*0730*/  LDC.64 R2, c[0x0][0x388] ;  /* 0x0000e200ff027b82 */ /* 0x000e240000000a00 */
[----:B0-----:R-:W2:Y:S02]  /*0740*/  LDG.E R0, desc[UR6][R2.64] ;  /* 0x0000000602007981 */ /* 0x001ea4000c1e1900 */
[----:B--2---:R-:W-:-:S13]  /*0750*/  ISETP.NE.AND P0, PT, R0, 0x100, PT ;  /* 0x000001000000780c */ /* 0x004fda0003f05270 */
[----:B------:R-:W-:Y:S05]  /*0760*/  @!P0 EXIT ;  /* 0x000000000000894d */ /* 0x000fea0003800000 */
[----:B------:R-:W0:Y:S08]  /*0770*/  LDC.64 R10, c[0x0][0x390] ;  /* 0x0000e400ff0a7b82 */ /* 0x000e300000000a00 */
[----:B------:R-:W1:Y:S08]  /*0780*/  S2UR UR5, SR_CgaCtaId ;  /* 0x00000000000579c3 */ /* 0x000e700000008800 */
[----:B------:R-:W2:Y:S01]  /*0790*/  LDC.64 R4, c[0x0][0x388] ;  /* 0x0000e200ff047b82 */ /* 0x000ea20000000a00 */
[----:B0-----:R0:W-:Y:S07]  /*07a0*/  STG.E desc[UR6][R10.64], RZ ;  /* 0x000000ff0a007986 */ /* 0x0011ee000c101906 */
[----:B------:R-:W2:Y:S01]  /*07b0*/  LDC.64 R6, c[0x0][0x3a8] ;  /* 0x0000ea00ff067b82 */ /* 0x000ea20000000a00 */
[----:B------:R-:W3:Y:S01]  /*07c0*/  LDG.E R2, desc[UR6][R2.64] ;  /* 0x0000000602027981 */ /* 0x000ee2000c1e1900 */
[----:B------:R-:W-:Y:S01]  /*07d0*/  UMOV UR4, 0x400 ;  /* 0x0000040000047882 */ /* 0x000fe20000000000 */
[----:B------:R-:W-:Y:S01]  /*07e0*/  CS2R R14, SRZ ;  /* 0x00000000000e7805 */ /* 0x000fe2000001ff00 */
[----:B-1----:R-:W-:-:S04]  /*07f0*/  ULEA UR4, UR5, UR4, 0x18 ;  /* 0x0000000405047291 */ /* 0x002fc8000f8ec0ff */
[----:B------:R-:W1:Y:S08]  /*0800*/  LDC.64 R8, c[0x0][0x3b0] ;  /* 0x0000ec00ff087b82 */ /* 0x000e700000000a00 */
[----:B------:R-:W4:Y:S01]  /*0810*/  LDC.64 R12, c[0x0][0x398] ;  /* 0x0000e600ff0c7b82 */ /* 0x000f220000000a00 */
[----:B--2---:R0:W-:Y:S04]  /*0820*/  STS.128 [UR4+0x10], R4 ;  /* 0x00001004ff007988 */ /* 0x0041e80008000c04 */
[----:B-1----:R0:W-:Y:S04]  /*0830*/  STS.64 [UR4+0x20], R8 ;  /* 0x00002008ff007988 */ /* 0x0021e80008000a04 */
[----:B----4-:R0:W-:Y:S01]  /*0840*/  STS.128 [UR4], R12 ;  /* 0x0000000cff007988 */ /* 0x0101e20008000c04 */
[----:B---3--:R-:W-:-:S13]  /*0850*/  ISETP.NE.AND P0, PT, R2, 0x100, PT ;  /* 0x000001000200780c */ /* 0x008fda0003f05270 */
[----:B0-----:R-:W-:Y:S05]  /*0860*/  @!P0 BRA `(.L_x_11) ;  /* 0xfffffffc00b08947 */ /* 0x001fea000383ffff */
[----:B------:R-:W0:Y:S01]  /*0870*/  S2UR UR5, SR_CgaCtaId ;  /* 0x00000000000579c3 */ /* 0x000e220000008800 */
[----:B------:R-:W-:Y:S02]  /*0880*/  UMOV UR4, 0x400 ;  /* 0x0000040000047882 */ /* 0x000fe40000000000 */
[----:B0-----:R-:W-:-:S12]  /*0890*/  ULEA UR4, UR5, UR4, 0x18 ;  /* 0x0000000405047291 */ /* 0x001fd8000f8ec0ff */
.L_x_12:
[----:B------:R-:W0:Y:S04]  /*08a0*/  LDS.64 R2, [UR4] ;  /* 0x00000004ff027984 */ /* 0x000e280008000a00 */
[----:B0-----:R-:W-:Y:S04]  /*08b0*/  ST.E desc[UR6][R2.64], RZ ;  /* 0x000000ff02007985 */ /* 0x001fe8000c101906 */
[----:B------:R-:W0:Y:S04]  /*08c0*/  LDS.64 R4, [UR4+0x10] ;  /* 0x00001004ff047984 */ /* 0x000e280008000a00 */
[----:B0-----:R-:W2:Y:S02]  /*08d0*/  LD.E R4, desc[UR6][R4.64] ;  /* 0x0000000604047980 */ /* 0x001ea4000c101900 */
[----:B--2---:R-:W-:-:S13]  /*08e0*/  ISETP.NE.AND P0, PT, R4, 0x100, PT ;  /* 0x000001000400780c */ /* 0x004fda0003f05270 */
[----:B------:R-:W-:Y:S05]  /*08f0*/  @P0 BRA `(.L_x_12) ;  /* 0xfffffffc00e80947 */ /* 0x000fea000383ffff */
[----:B------:R-:W-:Y:S05]  /*0900*/  BRA `(.L_x_11) ;  /* 0xfffffffc00887947 */ /* 0x000fea000383ffff */
.L_x_10:
        /* <DEDUP_REMOVED lines=10> */
[----:B------:R-:W-:-:S02]  /*09b0*/  UMOV UR4, 0x400 ;  /* 0x0000040000047882 */ /* 0x000fc40000000000 */
[----:B-1----:R-:W-:-:S04]  /*09c0*/  ULEA UR4, UR5, UR4, 0x18 ;  /* 0x0000000405047291 */ /* 0x002fc8000f8ec0ff */
[----:B------:R-:W1:Y:S05]  /*09d0*/  LDC.64 R8, c[0x0][0x3b0] ;  /* 0x0000ec00ff087b82 */ /* 0x000e6a0000000a00 */
[----:B------:R-:W-:Y:S04]  /*09e0*/  STS.128 [UR4], RZ ;  /* 0x000000ffff007988 */ /* 0x000fe80008000c04 */
[----:B--2---:R0:W-:Y:S04]  /*09f0*/  STS.128 [UR4+0x10], R4 ;  /* 0x00001004ff007988 */ /* 0x0041e80008000c04 */
[----:B-1----:R0:W-:Y:S01]  /*0a00*/  STS.64 [UR4+0x20], R8 ;  /* 0x00002008ff007988 */ /* 0x0021e20008000a04 */
[----:B---3--:R-:W-:-:S13]  /*0a10*/  ISETP.NE.AND P0, PT, R2, 0x100, PT ;  /* 0x000001000200780c */ /* 0x008fda0003f05270 */
[----:B0-----:R-:W-:Y:S05]  /*0a20*/  @!P0 BRA `(.L_x_10) ;  /* 0xfffffffc00b88947 */ /* 0x001fea000383ffff */
.L_x_13:
[----:B------:R-:W0:Y:S04]  /*0a30*/  LDS.64 R2, [UR4] ;  /* 0x00000004ff027984 */ /* 0x000e280008000a00 */
[----:B0-----:R-:W-:Y:S04]  /*0a40*/  ST.E desc[UR6][R2.64], RZ ;  /* 0x000000ff02007985 */ /* 0x001fe8000c101906 */
[----:B------:R-:W0:Y:S04]  /*0a50*/  LDS.64 R4, [UR4+0x10] ;  /* 0x00001004ff047984 */ /* 0x000e280008000a00 */
[----:B0-----:R-:W2:Y:S02]  /*0a60*/  LD.E R4, desc[UR6][R4.64] ;  /* 0x0000000604047980 */ /* 0x001ea4000c101900 */
[----:B--2---:R-:W-:-:S13]  /*0a70*/  ISETP.NE.AND P0, PT, R4, 0x100, PT ;  /* 0x000001000400780c */ /* 0x004fda0003f05270 */
[----:B------:R-:W-:Y:S05]  /*0a80*/  @P0 BRA `(.L_x_13) ;  /* 0xfffffffc00e80947 */ /* 0x000fea000383ffff */
[----:B------:R-:W2:Y:S02]  /*0a90*/  LDG.E R10, desc[UR6][R10.64] ;  /* 0x000000060a0a7981 */ /* 0x000ea4000c1e1900 */
[----:B--2---:R-:W-:-:S13]  /*0aa0*/  ISETP.NE.AND P0, PT, R10, 0x100, PT ;  /* 0x000001000a00780c */ /* 0x004fda0003f05270 */
[----:B------:R-:W-:Y:S05]  /*0ab0*/  @P0 BRA `(.L_x_10) ;  /* 0xfffffffc00940947 */ /* 0x000fea000383ffff */
[----:B------:R-:W-:Y:S05]  /*0ac0*/  EXIT ;  /* 0x000000000000794d */ /* 0x000fea0003800000 */
.L_x_14:
[----:B------:R-:W-:-:S00]  /*0ad0*/  BRA `(.L_x_14) ;  /* 0xfffffffc00fc7947 */ /* 0x000fc0000383ffff */
[----:B------:R-:W-:-:S00]  /*0ae0*/  NOP ;  /* 0x0000000000007918 */ /* 0x000fc00000000000 */
        /* <DEDUP_REMOVED lines=9> */
.L_x_15:


//--------------------- .nv.global.init           --------------------------
	.section	.nv.global.init,"aw",@progbits
	.align	4
.nv.global.init:
	.type		mrg32k3aM1SubSeq,@object
	.size		mrg32k3aM1SubSeq,(mrg32k3aM2SubSeq - mrg32k3aM1SubSeq)
mrg32k3aM1SubSeq:
        /*0000*/ 	.byte	0x0b, 0xcc, 0xee, 0x04, 0x73, 0x29, 0x8b, 0x6f, 0xf6, 0x53, 0x03, 0xf6, 0x23, 0xf6, 0xea, 0xda
        /* <DEDUP_REMOVED lines=125> */
	.type		mrg32k3aM2SubSeq,@object
	.size		mrg32k3aM2SubSeq,(mrg32k3aM1 - mrg32k3aM2SubSeq)
mrg32k3aM2SubSeq:
        /* <DEDUP_REMOVED lines=126> */
	.type		mrg32k3aM1,@object
	.size		mrg32k3aM1,(mrg32k3aM1Seq - mrg32k3aM1)
mrg32k3aM1:
        /* <DEDUP_REMOVED lines=144> */
	.type		mrg32k3aM1Seq,@object
	.size		mrg32k3aM1Seq,(mrg32k3aM2 - mrg32k3aM1Seq)
mrg32k3aM1Seq:
        /* <DEDUP_REMOVED lines=144> */
	.type		mrg32k3aM2,@object
	.size		mrg32k3aM2,(mrg32k3aM2Seq - mrg32k3aM2)
mrg32k3aM2:
        /* <DEDUP_REMOVED lines=144> */
	.type		mrg32k3aM2Seq,@object
	.size		mrg32k3aM2Seq,(precalc_xorwow_matrix - mrg32k3aM2Seq)
mrg32k3aM2Seq:
        /* <DEDUP_REMOVED lines=144> */
	.type		precalc_xorwow_matrix,@object
	.size		precalc_xorwow_matrix,(precalc_xorwow_offset_matrix - precalc_xorwow_matrix)
precalc_xorwow_matrix:
        /* <DEDUP_REMOVED lines=6400> */
	.type		precalc_xorwow_offset_matrix,@object
	.size		precalc_xorwow_offset_matrix,(.L_1 - precalc_xorwow_offset_matrix)
precalc_xorwow_offset_matrix:
        /* <DEDUP_REMOVED lines=6400> */
.L_1:


//--------------------- .nv.shared._Z14branchAndBoundiPiS_S_S_PPdS1_ --------------------------
	.section	.nv.shared._Z14branchAndBoundiPiS_S_S_PPdS1_,"aw",@nobits
	.sectionflags	@""
	.align	8
.nv.shared._Z14branchAndBoundiPiS_S_S_PPdS1_:
	.zero		1064


//--------------------- .nv.shared.reserved.0     --------------------------
	.section	.nv.shared.reserved.0,"aw",@nobits
	.weak		__nv_reservedSMEM_offset_0_alias
	.size		__nv_reservedSMEM_offset_0_alias, 0, 64
	.other		__nv_reservedSMEM_offset_0_alias,@"STO_CUDA_RESERVED_SHARED STV_DEFAULT"
__nv_reservedSMEM_offset_0_alias:
	.zero		0
	.zero		64


//--------------------- .nv.constant0._Z14branchAndBoundiPiS_S_S_PPdS1_ --------------------------
	.section	.nv.constant0._Z14branchAndBoundiPiS_S_S_PPdS1_,"a",@progbits
	.sectionflags	@""
	.align	4
.nv.constant0._Z14branchAndBoundiPiS_S_S_PPdS1_:
	.zero		952


//--------------------- SYMBOLS --------------------------

	.type		.nv.reservedSmem.offset0,@object
	.size		.nv.reservedSmem.offset0,0x4
	.type		.nv.reservedSmem.cap,@object
	.size		.nv.reservedSmem.cap,0x4
